//
// Generated by NVIDIA NVVM Compiler
//
// Compiler Build ID: CL-36424714
// Cuda compilation tools, release 13.0, V13.0.88
// Based on NVVM 20.0.0
//

.version 9.0
.target sm_100
.address_size 64

	// .globl	_Z14matrixMultiplyPfS_S_i
// _ZZ19matrixMultiplyTiledPfS_S_iE5tileA has been demoted
// _ZZ19matrixMultiplyTiledPfS_S_iE5tileB has been demoted

.visible .entry _Z14matrixMultiplyPfS_S_i(
	.param .u64 .ptr .align 1 _Z14matrixMultiplyPfS_S_i_param_0,
	.param .u64 .ptr .align 1 _Z14matrixMultiplyPfS_S_i_param_1,
	.param .u64 .ptr .align 1 _Z14matrixMultiplyPfS_S_i_param_2,
	.param .u32 _Z14matrixMultiplyPfS_S_i_param_3
)
{
	.reg .pred 	%p<10>;
	.reg .b32 	%r<40>;
	.reg .b32 	%f<67>;
	.reg .b64 	%rd<67>;

	ld.param.u64 	%rd14, [_Z14matrixMultiplyPfS_S_i_param_0];
	ld.param.u64 	%rd15, [_Z14matrixMultiplyPfS_S_i_param_1];
	ld.param.u32 	%r18, [_Z14matrixMultiplyPfS_S_i_param_3];
	cvta.to.global.u64 	%rd1, %rd15;
	cvta.to.global.u64 	%rd2, %rd14;
	mov.u32 	%r19, %ctaid.y;
	mov.u32 	%r20, %ntid.y;
	mov.u32 	%r21, %tid.y;
	mad.lo.s32 	%r1, %r19, %r20, %r21;
	mov.u32 	%r22, %ctaid.x;
	mov.u32 	%r23, %ntid.x;
	mov.u32 	%r24, %tid.x;
	mad.lo.s32 	%r2, %r22, %r23, %r24;
	max.s32 	%r25, %r1, %r2;
	setp.ge.s32 	%p1, %r25, %r18;
	@%p1 bra 	$L__BB0_13;
	mul.lo.s32 	%r3, %r18, %r1;
	and.b32  	%r4, %r18, 7;
	setp.lt.u32 	%p2, %r18, 8;
	mov.f32 	%f66, 0f00000000;
	mov.b32 	%r38, 0;
	@%p2 bra 	$L__BB0_4;
	and.b32  	%r38, %r18, 2147483640;
	neg.s32 	%r36, %r38;
	mul.wide.s32 	%rd16, %r18, 4;
	add.s64 	%rd3, %rd1, %rd16;
	shl.b32 	%r7, %r18, 3;
	mul.wide.s32 	%rd17, %r18, 8;
	add.s64 	%rd4, %rd1, %rd17;
	mul.wide.s32 	%rd18, %r18, 12;
	add.s64 	%rd5, %rd1, %rd18;
	mul.wide.s32 	%rd19, %r18, 16;
	add.s64 	%rd6, %rd1, %rd19;
	mul.wide.s32 	%rd20, %r18, 20;
	add.s64 	%rd7, %rd1, %rd20;
	mul.wide.s32 	%rd21, %r18, 24;
	add.s64 	%rd8, %rd1, %rd21;
	mul.wide.s32 	%rd22, %r18, 28;
	add.s64 	%rd9, %rd1, %rd22;
	mul.wide.u32 	%rd23, %r3, 4;
	add.s64 	%rd24, %rd23, %rd2;
	add.s64 	%rd66, %rd24, 16;
	mov.f32 	%f66, 0f00000000;
	mov.u32 	%r35, %r2;
$L__BB0_3:
	.pragma "nounroll";
	mul.wide.s32 	%rd25, %r35, 4;
	add.s64 	%rd26, %rd3, %rd25;
	add.s64 	%rd27, %rd4, %rd25;
	add.s64 	%rd28, %rd5, %rd25;
	add.s64 	%rd29, %rd6, %rd25;
	add.s64 	%rd30, %rd7, %rd25;
	add.s64 	%rd31, %rd8, %rd25;
	add.s64 	%rd32, %rd9, %rd25;
	add.s64 	%rd33, %rd1, %rd25;
	ld.global.f32 	%f16, [%rd66+-16];
	ld.global.f32 	%f17, [%rd33];
	fma.rn.f32 	%f18, %f16, %f17, %f66;
	ld.global.f32 	%f19, [%rd66+-12];
	ld.global.f32 	%f20, [%rd26];
	fma.rn.f32 	%f21, %f19, %f20, %f18;
	ld.global.f32 	%f22, [%rd66+-8];
	ld.global.f32 	%f23, [%rd27];
	fma.rn.f32 	%f24, %f22, %f23, %f21;
	ld.global.f32 	%f25, [%rd66+-4];
	ld.global.f32 	%f26, [%rd28];
	fma.rn.f32 	%f27, %f25, %f26, %f24;
	ld.global.f32 	%f28, [%rd66];
	ld.global.f32 	%f29, [%rd29];
	fma.rn.f32 	%f30, %f28, %f29, %f27;
	ld.global.f32 	%f31, [%rd66+4];
	ld.global.f32 	%f32, [%rd30];
	fma.rn.f32 	%f33, %f31, %f32, %f30;
	ld.global.f32 	%f34, [%rd66+8];
	ld.global.f32 	%f35, [%rd31];
	fma.rn.f32 	%f36, %f34, %f35, %f33;
	ld.global.f32 	%f37, [%rd66+12];
	ld.global.f32 	%f38, [%rd32];
	fma.rn.f32 	%f66, %f37, %f38, %f36;
	add.s32 	%r36, %r36, 8;
	add.s32 	%r35, %r35, %r7;
	add.s64 	%rd66, %rd66, 32;
	setp.ne.s32 	%p3, %r36, 0;
	@%p3 bra 	$L__BB0_3;
$L__BB0_4:
	setp.eq.s32 	%p4, %r4, 0;
	@%p4 bra 	$L__BB0_12;
	and.b32  	%r13, %r18, 3;
	setp.lt.u32 	%p5, %r4, 4;
	@%p5 bra 	$L__BB0_7;
	add.s32 	%r27, %r38, %r3;
	mul.wide.u32 	%rd34, %r27, 4;
	add.s64 	%rd35, %rd2, %rd34;
	ld.global.f32 	%f40, [%rd35];
	mad.lo.s32 	%r28, %r38, %r18, %r2;
	mul.wide.s32 	%rd36, %r28, 4;
	add.s64 	%rd37, %rd1, %rd36;
	ld.global.f32 	%f41, [%rd37];
	fma.rn.f32 	%f42, %f40, %f41, %f66;
	cvt.u64.u32 	%rd38, %r3;
	cvt.u64.u32 	%rd39, %r38;
	add.s64 	%rd40, %rd39, %rd38;
	shl.b64 	%rd41, %rd40, 2;
	add.s64 	%rd42, %rd2, %rd41;
	ld.global.f32 	%f43, [%rd42+4];
	mul.wide.s32 	%rd43, %r18, 4;
	add.s64 	%rd44, %rd37, %rd43;
	ld.global.f32 	%f44, [%rd44];
	fma.rn.f32 	%f45, %f43, %f44, %f42;
	ld.global.f32 	%f46, [%rd42+8];
	add.s64 	%rd45, %rd44, %rd43;
	ld.global.f32 	%f47, [%rd45];
	fma.rn.f32 	%f48, %f46, %f47, %f45;
	ld.global.f32 	%f49, [%rd42+12];
	add.s64 	%rd46, %rd45, %rd43;
	ld.global.f32 	%f50, [%rd46];
	fma.rn.f32 	%f66, %f49, %f50, %f48;
	add.s32 	%r38, %r38, 4;
$L__BB0_7:
	setp.eq.s32 	%p6, %r13, 0;
	@%p6 bra 	$L__BB0_12;
	setp.eq.s32 	%p7, %r13, 1;
	@%p7 bra 	$L__BB0_10;
	add.s32 	%r29, %r38, %r3;
	mul.wide.u32 	%rd47, %r29, 4;
	add.s64 	%rd48, %rd2, %rd47;
	ld.global.f32 	%f52, [%rd48];
	mad.lo.s32 	%r30, %r38, %r18, %r2;
	mul.wide.s32 	%rd49, %r30, 4;
	add.s64 	%rd50, %rd1, %rd49;
	ld.global.f32 	%f53, [%rd50];
	fma.rn.f32 	%f54, %f52, %f53, %f66;
	cvt.u64.u32 	%rd51, %r3;
	cvt.u64.u32 	%rd52, %r38;
	add.s64 	%rd53, %rd52, %rd51;
	shl.b64 	%rd54, %rd53, 2;
	add.s64 	%rd55, %rd2, %rd54;
	ld.global.f32 	%f55, [%rd55+4];
	mul.wide.s32 	%rd56, %r18, 4;
	add.s64 	%rd57, %rd50, %rd56;
	ld.global.f32 	%f56, [%rd57];
	fma.rn.f32 	%f66, %f55, %f56, %f54;
	add.s32 	%r38, %r38, 2;
$L__BB0_10:
	and.b32  	%r31, %r18, 1;
	setp.eq.b32 	%p8, %r31, 1;
	not.pred 	%p9, %p8;
	@%p9 bra 	$L__BB0_12;
	add.s32 	%r32, %r38, %r3;
	mul.wide.u32 	%rd58, %r32, 4;
	add.s64 	%rd59, %rd2, %rd58;
	ld.global.f32 	%f57, [%rd59];
	mad.lo.s32 	%r33, %r38, %r18, %r2;
	mul.wide.s32 	%rd60, %r33, 4;
	add.s64 	%rd61, %rd1, %rd60;
	ld.global.f32 	%f58, [%rd61];
	fma.rn.f32 	%f66, %f57, %f58, %f66;
$L__BB0_12:
	ld.param.u64 	%rd65, [_Z14matrixMultiplyPfS_S_i_param_2];
	add.s32 	%r34, %r3, %r2;
	cvta.to.global.u64 	%rd62, %rd65;
	mul.wide.s32 	%rd63, %r34, 4;
	add.s64 	%rd64, %rd62, %rd63;
	st.global.f32 	[%rd64], %f66;
$L__BB0_13:
	ret;

}
	// .globl	_Z19matrixMultiplyTiledPfS_S_i
.visible .entry _Z19matrixMultiplyTiledPfS_S_i(
	.param .u64 .ptr .align 1 _Z19matrixMultiplyTiledPfS_S_i_param_0,
	.param .u64 .ptr .align 1 _Z19matrixMultiplyTiledPfS_S_i_param_1,
	.param .u64 .ptr .align 1 _Z19matrixMultiplyTiledPfS_S_i_param_2,
	.param .u32 _Z19matrixMultiplyTiledPfS_S_i_param_3
)
{
	.reg .pred 	%p<8>;
	.reg .b32 	%r<43>;
	.reg .b32 	%f<63>;
	.reg .b64 	%rd<13>;
	// demoted variable
	.shared .align 4 .b8 _ZZ19matrixMultiplyTiledPfS_S_iE5tileA[1024];
	// demoted variable
	.shared .align 4 .b8 _ZZ19matrixMultiplyTiledPfS_S_iE5tileB[1024];
	ld.param.u64 	%rd3, [_Z19matrixMultiplyTiledPfS_S_i_param_0];
	ld.param.u64 	%rd4, [_Z19matrixMultiplyTiledPfS_S_i_param_1];
	ld.param.u64 	%rd5, [_Z19matrixMultiplyTiledPfS_S_i_param_2];
	ld.param.u32 	%r24, [_Z19matrixMultiplyTiledPfS_S_i_param_3];
	mov.u32 	%r25, %ctaid.y;
	shl.b32 	%r26, %r25, 4;
	mov.u32 	%r40, %tid.y;
	add.s32 	%r2, %r26, %r40;
	mov.u32 	%r27, %ctaid.x;
	shl.b32 	%r3, %r27, 4;
	mov.u32 	%r38, %tid.x;
	add.s32 	%r5, %r3, %r38;
	setp.lt.s32 	%p1, %r24, 1;
	mov.f32 	%f62, 0f00000000;
	@%p1 bra 	$L__BB1_7;
	add.s32 	%r28, %r24, 15;
	shr.u32 	%r29, %r28, 4;
	shl.b32 	%r30, %r40, 6;
	mov.u32 	%r31, _ZZ19matrixMultiplyTiledPfS_S_iE5tileA;
	add.s32 	%r6, %r31, %r30;
	shl.b32 	%r32, %r38, 2;
	add.s32 	%r7, %r6, %r32;
	mov.u32 	%r33, _ZZ19matrixMultiplyTiledPfS_S_iE5tileB;
	add.s32 	%r9, %r33, %r32;
	add.s32 	%r8, %r9, %r30;
	neg.s32 	%r42, %r29;
	mad.lo.s32 	%r34, %r40, %r24, %r38;
	add.s32 	%r41, %r34, %r3;
	shl.b32 	%r12, %r24, 4;
	mad.lo.s32 	%r39, %r24, %r2, %r38;
	cvta.to.global.u64 	%rd1, %rd3;
	cvta.to.global.u64 	%rd2, %rd4;
	mov.f32 	%f62, 0f00000000;
$L__BB1_2:
	max.u32 	%r35, %r2, %r38;
	setp.ge.u32 	%p2, %r35, %r24;
	mov.f32 	%f60, 0f00000000;
	@%p2 bra 	$L__BB1_4;
	mul.wide.u32 	%rd6, %r39, 4;
	add.s64 	%rd7, %rd1, %rd6;
	ld.global.f32 	%f60, [%rd7];
$L__BB1_4:
	setp.ge.s32 	%p3, %r5, %r24;
	st.shared.f32 	[%r7], %f60;
	setp.ge.u32 	%p4, %r40, %r24;
	mov.f32 	%f61, 0f00000000;
	or.pred  	%p5, %p3, %p4;
	@%p5 bra 	$L__BB1_6;
	mul.wide.u32 	%rd8, %r41, 4;
	add.s64 	%rd9, %rd2, %rd8;
	ld.global.f32 	%f61, [%rd9];
$L__BB1_6:
	st.shared.f32 	[%r8], %f61;
	bar.sync 	0;
	ld.shared.f32 	%f12, [%r6];
	ld.shared.f32 	%f13, [%r9];
	fma.rn.f32 	%f14, %f12, %f13, %f62;
	ld.shared.f32 	%f15, [%r6+4];
	ld.shared.f32 	%f16, [%r9+64];
	fma.rn.f32 	%f17, %f15, %f16, %f14;
	ld.shared.f32 	%f18, [%r6+8];
	ld.shared.f32 	%f19, [%r9+128];
	fma.rn.f32 	%f20, %f18, %f19, %f17;
	ld.shared.f32 	%f21, [%r6+12];
	ld.shared.f32 	%f22, [%r9+192];
	fma.rn.f32 	%f23, %f21, %f22, %f20;
	ld.shared.f32 	%f24, [%r6+16];
	ld.shared.f32 	%f25, [%r9+256];
	fma.rn.f32 	%f26, %f24, %f25, %f23;
	ld.shared.f32 	%f27, [%r6+20];
	ld.shared.f32 	%f28, [%r9+320];
	fma.rn.f32 	%f29, %f27, %f28, %f26;
	ld.shared.f32 	%f30, [%r6+24];
	ld.shared.f32 	%f31, [%r9+384];
	fma.rn.f32 	%f32, %f30, %f31, %f29;
	ld.shared.f32 	%f33, [%r6+28];
	ld.shared.f32 	%f34, [%r9+448];
	fma.rn.f32 	%f35, %f33, %f34, %f32;
	ld.shared.f32 	%f36, [%r6+32];
	ld.shared.f32 	%f37, [%r9+512];
	fma.rn.f32 	%f38, %f36, %f37, %f35;
	ld.shared.f32 	%f39, [%r6+36];
	ld.shared.f32 	%f40, [%r9+576];
	fma.rn.f32 	%f41, %f39, %f40, %f38;
	ld.shared.f32 	%f42, [%r6+40];
	ld.shared.f32 	%f43, [%r9+640];
	fma.rn.f32 	%f44, %f42, %f43, %f41;
	ld.shared.f32 	%f45, [%r6+44];
	ld.shared.f32 	%f46, [%r9+704];
	fma.rn.f32 	%f47, %f45, %f46, %f44;
	ld.shared.f32 	%f48, [%r6+48];
	ld.shared.f32 	%f49, [%r9+768];
	fma.rn.f32 	%f50, %f48, %f49, %f47;
	ld.shared.f32 	%f51, [%r6+52];
	ld.shared.f32 	%f52, [%r9+832];
	fma.rn.f32 	%f53, %f51, %f52, %f50;
	ld.shared.f32 	%f54, [%r6+56];
	ld.shared.f32 	%f55, [%r9+896];
	fma.rn.f32 	%f56, %f54, %f55, %f53;
	ld.shared.f32 	%f57, [%r6+60];
	ld.shared.f32 	%f58, [%r9+960];
	fma.rn.f32 	%f62, %f57, %f58, %f56;
	bar.sync 	0;
	add.s32 	%r42, %r42, 1;
	setp.ne.s32 	%p6, %r42, 0;
	add.s32 	%r41, %r41, %r12;
	add.s32 	%r40, %r40, 16;
	add.s32 	%r39, %r39, 16;
	add.s32 	%r38, %r38, 16;
	@%p6 bra 	$L__BB1_2;
$L__BB1_7:
	max.s32 	%r36, %r2, %r5;
	setp.ge.s32 	%p7, %r36, %r24;
	@%p7 bra 	$L__BB1_9;
	mad.lo.s32 	%r37, %r24, %r2, %r5;
	cvta.to.global.u64 	%rd10, %rd5;
	mul.wide.s32 	%rd11, %r37, 4;
	add.s64 	%rd12, %rd10, %rd11;
	st.global.f32 	[%rd12], %f62;
$L__BB1_9:
	ret;

}


// ===== COMPILED SASS (sm_100) =====

	.target	sm_100

	.elftype	@"ET_EXEC"


//--------------------- .note.nv.tkinfo           --------------------------
	.section	.note.nv.tkinfo,"",@"SHT_NOTE"
	.sectionflags	@"SHF_NOTE_NV_TKINFO"
	.tkinfo
        /*0018*/ 	.word	0x00000002
        /*0030*/ 	.string	""
        /*0030*/ 	.string	"ptxas"
        /*0030*/ 	.string	"Cuda compilation tools, release 13.0, V13.0.88"
        /*0030*/ 	.string	"Build cuda_13.0.r13.0/compiler.36424714_0"
        /*0030*/ 	.string	"-arch sm_100 -m 64 "



//--------------------- .note.nv.cuinfo           --------------------------
	.section	.note.nv.cuinfo,"",@"SHT_NOTE"
	.sectionflags	@"SHF_NOTE_NV_CUINFO"
        /*0018*/ 	.short	0x0002
        /*001a*/ 	.short	0x0064
        /*001c*/ 	.short	0x0082
	.zero		2


//--------------------- .nv.info                  --------------------------
	.section	.nv.info,"",@"SHT_CUDA_INFO"
	.align	4


	//----- nvinfo : EIATTR_REGCOUNT
	.align		4
        /*0000*/ 	.byte	0x04, 0x2f
        /*0002*/ 	.short	(.L_1 - .L_0)
	.align		4
.L_0:
        /*0004*/ 	.word	index@(_Z14matrixMultiplyPfS_S_i)
        /*0008*/ 	.word	0x0000001e


	//----- nvinfo : EIATTR_FRAME_SIZE
	.align		4
.L_1:
        /*000c*/ 	.byte	0x04, 0x11
        /*000e*/ 	.short	(.L_3 - .L_2)
	.align		4
.L_2:
        /*0010*/ 	.word	index@(_Z14matrixMultiplyPfS_S_i)
        /*0014*/ 	.word	0x00000000


	//----- nvinfo : EIATTR_REGCOUNT
	.align		4
.L_3:
        /*0018*/ 	.byte	0x04, 0x2f
        /*001a*/ 	.short	(.L_5 - .L_4)
	.align		4
.L_4:
        /*001c*/ 	.word	index@(_Z19matrixMultiplyTiledPfS_S_i)
        /*0020*/ 	.word	0x00000020


	//----- nvinfo : EIATTR_FRAME_SIZE
	.align		4
.L_5:
        /*0024*/ 	.byte	0x04, 0x11
        /*0026*/ 	.short	(.L_7 - .L_6)
	.align		4
.L_6:
        /*0028*/ 	.word	index@(_Z19matrixMultiplyTiledPfS_S_i)
        /*002c*/ 	.word	0x00000000


	//----- nvinfo : EIATTR_MIN_STACK_SIZE
	.align		4
.L_7:
        /*0030*/ 	.byte	0x04, 0x12
        /*0032*/ 	.short	(.L_9 - .L_8)
	.align		4
.L_8:
        /*0034*/ 	.word	index@(_Z19matrixMultiplyTiledPfS_S_i)
        /*0038*/ 	.word	0x00000000


	//----- nvinfo : EIATTR_MIN_STACK_SIZE
	.align		4
.L_9:
        /*003c*/ 	.byte	0x04, 0x12
        /*003e*/ 	.short	(.L_11 - .L_10)
	.align		4
.L_10:
        /*0040*/ 	.word	index@(_Z14matrixMultiplyPfS_S_i)
        /*0044*/ 	.word	0x00000000
.L_11:


//--------------------- .nv.compat                --------------------------
	.section	.nv.compat,"",@"SHT_CUDA_COMPAT_INFO"
	.align	4
        /*0000*/ 	.byte	0x02, 0x09, 0x00, 0x00, 0x02, 0x02, 0x01, 0x00, 0x02, 0x05, 0x05, 0x00, 0x03, 0x07, 0x01, 0x01
        /*0010*/ 	.byte	0x02, 0x03, 0x00, 0x00, 0x02, 0x06, 0x01, 0x00, 0x04, 0x0b, 0x08, 0x00, 0x09, 0x00, 0x00, 0x00
        /*0020*/ 	.byte	0x00, 0x00, 0x00, 0x00


//--------------------- .nv.info._Z19matrixMultiplyTiledPfS_S_i --------------------------
	.section	.nv.info._Z19matrixMultiplyTiledPfS_S_i,"",@"SHT_CUDA_INFO"
	.sectionflags	@""
	.align	4


	//----- nvinfo : EIATTR_CUDA_API_VERSION
	.align		4
        /*0000*/ 	.byte	0x04, 0x37
        /*0002*/ 	.short	(.L_13 - .L_12)
.L_12:
        /*0004*/ 	.word	0x00000082


	//----- nvinfo : EIATTR_KPARAM_INFO
	.align		4
.L_13:
        /*0008*/ 	.byte	0x04, 0x17
        /*000a*/ 	.short	(.L_15 - .L_14)
.L_14:
        /*000c*/ 	.word	0x00000000
        /*0010*/ 	.short	0x0003
        /*0012*/ 	.short	0x0018
        /*0014*/ 	.byte	0x00, 0xf0, 0x11, 0x00


	//----- nvinfo : EIATTR_KPARAM_INFO
	.align		4
.L_15:
        /*0018*/ 	.byte	0x04, 0x17
        /*001a*/ 	.short	(.L_17 - .L_16)
.L_16:
        /*001c*/ 	.word	0x00000000
        /*0020*/ 	.short	0x0002
        /*0022*/ 	.short	0x0010
        /*0024*/ 	.byte	0x00, 0xf5, 0x21, 0x00


	//----- nvinfo : EIATTR_KPARAM_INFO
	.align		4
.L_17:
        /*0028*/ 	.byte	0x04, 0x17
        /*002a*/ 	.short	(.L_19 - .L_18)
.L_18:
        /*002c*/ 	.word	0x00000000
        /*0030*/ 	.short	0x0001
        /*0032*/ 	.short	0x0008
        /*0034*/ 	.byte	0x00, 0xf5, 0x21, 0x00


	//----- nvinfo : EIATTR_KPARAM_INFO
	.align		4
.L_19:
        /*0038*/ 	.byte	0x04, 0x17
        /*003a*/ 	.short	(.L_21 - .L_20)
.L_20:
        /*003c*/ 	.word	0x00000000
        /*0040*/ 	.short	0x0000
        /*0042*/ 	.short	0x0000
        /*0044*/ 	.byte	0x00, 0xf5, 0x21, 0x00


	//----- nvinfo : EIATTR_SPARSE_MMA_MASK
	.align		4
.L_21:
        /*0048*/ 	.byte	0x03, 0x50
        /*004a*/ 	.short	0x0000


	//----- nvinfo : EIATTR_MAXREG_COUNT
	.align		4
        /*004c*/ 	.byte	0x03, 0x1b
        /*004e*/ 	.short	0x00ff


	//----- nvinfo : EIATTR_NUM_BARRIERS
	.align		4
        /*0050*/ 	.byte	0x02, 0x4c
        /*0052*/ 	.byte	0x01
	.zero		1


	//----- nvinfo : EIATTR_MERCURY_ISA_VERSION
	.align		4
        /*0054*/ 	.byte	0x03, 0x5f
        /*0056*/ 	.short	0x0101


	//----- nvinfo : EIATTR_VRC_CTA_INIT_COUNT
	.align		4
        /*0058*/ 	.byte	0x02, 0x4a
	.zero		1
	.zero		1


	//----- nvinfo : EIATTR_EXIT_INSTR_OFFSETS
	.align		4
        /*005c*/ 	.byte	0x04, 0x1c
        /*005e*/ 	.short	(.L_23 - .L_22)


	//   ....[0]....
.L_22:
        /*0060*/ 	.word	0x000005c0


	//   ....[1]....
        /*0064*/ 	.word	0x00000610


	//----- nvinfo : EIATTR_CBANK_PARAM_SIZE
	.align		4
.L_23:
        /*0068*/ 	.byte	0x03, 0x19
        /*006a*/ 	.short	0x001c


	//----- nvinfo : EIATTR_PARAM_CBANK
	.align		4
        /*006c*/ 	.byte	0x04, 0x0a
        /*006e*/ 	.short	(.L_25 - .L_24)
	.align		4
.L_24:
        /*0070*/ 	.word	index@(.nv.constant0._Z19matrixMultiplyTiledPfS_S_i)
        /*0074*/ 	.short	0x0380
        /*0076*/ 	.short	0x001c


	//----- nvinfo : EIATTR_SW_WAR
	.align		4
.L_25:
        /*0078*/ 	.byte	0x04, 0x36
        /*007a*/ 	.short	(.L_27 - .L_26)
.L_26:
        /*007c*/ 	.word	0x00000008
.L_27:


//--------------------- .nv.info._Z14matrixMultiplyPfS_S_i --------------------------
	.section	.nv.info._Z14matrixMultiplyPfS_S_i,"",@"SHT_CUDA_INFO"
	.sectionflags	@""
	.align	4


	//----- nvinfo : EIATTR_CUDA_API_VERSION
	.align		4
        /*0000*/ 	.byte	0x04, 0x37
        /*0002*/ 	.short	(.L_29 - .L_28)
.L_28:
        /*0004*/ 	.word	0x00000082


	//----- nvinfo : EIATTR_KPARAM_INFO
	.align		4
.L_29:
        /*0008*/ 	.byte	0x04, 0x17
        /*000a*/ 	.short	(.L_31 - .L_30)
.L_30:
        /*000c*/ 	.word	0x00000000
        /*0010*/ 	.short	0x0003
        /*0012*/ 	.short	0x0018
        /*0014*/ 	.byte	0x00, 0xf0, 0x11, 0x00


	//----- nvinfo : EIATTR_KPARAM_INFO
	.align		4
.L_31:
        /*0018*/ 	.byte	0x04, 0x17
        /*001a*/ 	.short	(.L_33 - .L_32)
.L_32:
        /*001c*/ 	.word	0x00000000
        /*0020*/ 	.short	0x0002
        /*0022*/ 	.short	0x0010
        /*0024*/ 	.byte	0x00, 0xf5, 0x21, 0x00


	//----- nvinfo : EIATTR_KPARAM_INFO
	.align		4
.L_33:
        /*0028*/ 	.byte	0x04, 0x17
        /*002a*/ 	.short	(.L_35 - .L_34)
.L_34:
        /*002c*/ 	.word	0x00000000
        /*0030*/ 	.short	0x0001
        /*0032*/ 	.short	0x0008
        /*0034*/ 	.byte	0x00, 0xf5, 0x21, 0x00


	//----- nvinfo : EIATTR_KPARAM_INFO
	.align		4
.L_35:
        /*0038*/ 	.byte	0x04, 0x17
        /*003a*/ 	.short	(.L_37 - .L_36)
.L_36:
        /*003c*/ 	.word	0x00000000
        /*0040*/ 	.short	0x0000
        /*0042*/ 	.short	0x0000
        /*0044*/ 	.byte	0x00, 0xf5, 0x21, 0x00


	//----- nvinfo : EIATTR_SPARSE_MMA_MASK
	.align		4
.L_37:
        /*0048*/ 	.byte	0x03, 0x50
        /*004a*/ 	.short	0x0000


	//----- nvinfo : EIATTR_MAXREG_COUNT
	.align		4
        /*004c*/ 	.byte	0x03, 0x1b
        /*004e*/ 	.short	0x00ff


	//----- nvinfo : EIATTR_MERCURY_ISA_VERSION
	.align		4
        /*0050*/ 	.byte	0x03, 0x5f
        /*0052*/ 	.short	0x0101


	//----- nvinfo : EIATTR_VRC_CTA_INIT_COUNT
	.align		4
        /*0054*/ 	.byte	0x02, 0x4a
	.zero		1
	.zero		1


	//----- nvinfo : EIATTR_EXIT_INSTR_OFFSETS
	.align		4
        /*0058*/ 	.byte	0x04, 0x1c
        /*005a*/ 	.short	(.L_39 - .L_38)


	//   ....[0]....
.L_38:
        /*005c*/ 	.word	0x000000c0


	//   ....[1]....
        /*0060*/ 	.word	0x00000a90


	//----- nvinfo : EIATTR_CBANK_PARAM_SIZE
	.align		4
.L_39:
        /*0064*/ 	.byte	0x03, 0x19
        /*0066*/ 	.short	0x001c


	//----- nvinfo : EIATTR_PARAM_CBANK
	.align		4
        /*0068*/ 	.byte	0x04, 0x0a
        /*006a*/ 	.short	(.L_41 - .L_40)
	.align		4
.L_40:
        /*006c*/ 	.word	index@(.nv.constant0._Z14matrixMultiplyPfS_S_i)
        /*0070*/ 	.short	0x0380
        /*0072*/ 	.short	0x001c


	//----- nvinfo : EIATTR_SW_WAR
	.align		4
.L_41:
        /*0074*/ 	.byte	0x04, 0x36
        /*0076*/ 	.short	(.L_43 - .L_42)
.L_42:
        /*0078*/ 	.word	0x00000008
.L_43:


//--------------------- .nv.callgraph             --------------------------
	.section	.nv.callgraph,"",@"SHT_CUDA_CALLGRAPH"
	.align	4
	.sectionentsize	8
	.align		4
        /*0000*/ 	.word	0x00000000
	.align		4
        /*0004*/ 	.word	0xffffffff
	.align		4
        /*0008*/ 	.word	0x00000000
	.align		4
        /*000c*/ 	.word	0xfffffffe
	.align		4
        /*0010*/ 	.word	0x00000000
	.align		4
        /*0014*/ 	.word	0xfffffffd
	.align		4
        /*0018*/ 	.word	0x00000000
	.align		4
        /*001c*/ 	.word	0xfffffffc


//--------------------- .text._Z19matrixMultiplyTiledPfS_S_i --------------------------
	.section	.text._Z19matrixMultiplyTiledPfS_S_i,"ax",@progbits
	.align	128
        .global         _Z19matrixMultiplyTiledPfS_S_i
        .type           _Z19matrixMultiplyTiledPfS_S_i,@function
        .size           _Z19matrixMultiplyTiledPfS_S_i,(.L_x_8 - _Z19matrixMultiplyTiledPfS_S_i)
        .other          _Z19matrixMultiplyTiledPfS_S_i,@"STO_CUDA_ENTRY STV_DEFAULT"
_Z19matrixMultiplyTiledPfS_S_i:
.text._Z19matrixMultiplyTiledPfS_S_i:
[----:B------:R-:W-:Y:S01]  /*0000*/  LDC R1, c[0x0][0x37c] ;  /* 0x0000df00ff017b82 */ /* 0x000fe20000000800 */
[----:B------:R-:W0:Y:S01]  /*0010*/  LDCU UR4, c[0x0][0x398] ;  /* 0x00007300ff0477ac */ /* 0x000e220008000800 */
[----:B------:R-:W1:Y:S01]  /*0020*/  S2R R2, SR_CTAID.Y ;  /* 0x0000000000027919 */ /* 0x000e620000002600 */
[----:B------:R-:W-:Y:S01]  /*0030*/  HFMA2 R23, -RZ, RZ, 0, 0 ;  /* 0x00000000ff177431 */ /* 0x000fe200000001ff */
[----:B------:R-:W2:Y:S01]  /*0040*/  LDCU.64 UR8, c[0x0][0x358] ;  /* 0x00006b00ff0877ac */ /* 0x000ea20008000a00 */
[----:B------:R-:W1:Y:S01]  /*0050*/  S2R R7, SR_TID.Y ;  /* 0x0000000000077919 */ /* 0x000e620000002200 */
[----:B------:R-:W3:Y:S01]  /*0060*/  S2R R8, SR_CTAID.X ;  /* 0x0000000000087919 */ /* 0x000ee20000002500 */
[----:B------:R-:W3:Y:S01]  /*0070*/  S2R R3, SR_TID.X ;  /* 0x0000000000037919 */ /* 0x000ee20000002100 */
[----:B0-----:R-:W-:-:S04]  /*0080*/  MOV R0, UR4 ;  /* 0x0000000400007c02 */ /* 0x001fc80008000f00 */
[----:B------:R-:W-:Y:S02]  /*0090*/  ISETP.GE.AND P0, PT, R0, 0x1, PT ;  /* 0x000000010000780c */ /* 0x000fe40003f06270 */
[----:B-1----:R-:W-:Y:S02]  /*00a0*/  LEA R2, R2, R7, 0x4 ;  /* 0x0000000702027211 */ /* 0x002fe400078e20ff */
[----:B---3--:R-:W-:-:S09]  /*00b0*/  LEA R5, R8, R3, 0x4 ;  /* 0x0000000308057211 */ /* 0x008fd200078e20ff */
[----:B--2---:R-:W-:Y:S05]  /*00c0*/  @!P0 BRA `(.L_x_0) ;  /* 0x0000000400348947 */ /* 0x004fea0003800000 */
[----:B------:R-:W0:Y:S01]  /*00d0*/  S2UR UR6, SR_CgaCtaId ;  /* 0x00000000000679c3 */ /* 0x000e220000008800 */
[----:B------:R-:W-:Y:S01]  /*00e0*/  UMOV UR4, 0x400 ;  /* 0x0000040000047882 */ /* 0x000fe20000000000 */
[----:B------:R-:W-:Y:S01]  /*00f0*/  IADD3 R4, PT, PT, R0, 0xf, RZ ;  /* 0x0000000f00047810 */ /* 0x000fe20007ffe0ff */
[----:B------:R-:W-:Y:S01]  /*0100*/  UIADD3 UR5, UPT, UPT, UR4, 0x400, URZ ;  /* 0x0000040004057890 */ /* 0x000fe2000fffe0ff */
[-C--:B------:R-:W-:Y:S01]  /*0110*/  IMAD R17, R7, R0.reuse, R3 ;  /* 0x0000000007117224 */ /* 0x080fe200078e0203 */
[----:B------:R-:W-:Y:S02]  /*0120*/  MOV R23, RZ ;  /* 0x000000ff00177202 */ /* 0x000fe40000000f00 */
[----:B------:R-:W-:Y:S01]  /*0130*/  SHF.R.U32.HI R19, RZ, 0x4, R4 ;  /* 0x00000004ff137819 */ /* 0x000fe20000011604 */
[----:B------:R-:W1:Y:S01]  /*0140*/  LDC R6, c[0x0][0x398] ;  /* 0x0000e600ff067b82 */ /* 0x000e620000000800 */
[----:B------:R-:W-:Y:S02]  /*0150*/  IMAD R17, R8, 0x10, R17 ;  /* 0x0000001008117824 */ /* 0x000fe400078e0211 */
[----:B------:R-:W-:Y:S01]  /*0160*/  IMAD R4, R2, R0, R3 ;  /* 0x0000000002047224 */ /* 0x000fe200078e0203 */
[----:B------:R-:W-:Y:S01]  /*0170*/  IADD3 R19, PT, PT, -R19, RZ, RZ ;  /* 0x000000ff13137210 */ /* 0x000fe20007ffe1ff */
[----:B0-----:R-:W-:-:S02]  /*0180*/  ULEA UR5, UR6, UR5, 0x18 ;  /* 0x0000000506057291 */ /* 0x001fc4000f8ec0ff */
[----:B------:R-:W-:-:S04]  /*0190*/  ULEA UR4, UR6, UR4, 0x18 ;  /* 0x0000000406047291 */ /* 0x000fc8000f8ec0ff */
[----:B------:R-:W-:Y:S02]  /*01a0*/  LEA R20, R3, UR5, 0x2 ;  /* 0x0000000503147c11 */ /* 0x000fe4000f8e10ff */
[----:B------:R-:W-:-:S03]  /*01b0*/  LEA R18, R7, UR4, 0x6 ;  /* 0x0000000407127c11 */ /* 0x000fc6000f8e30ff */
[----:B------:R-:W-:Y:S01]  /*01c0*/  IMAD R16, R7, 0x40, R20 ;  /* 0x0000004007107824 */ /* 0x000fe200078e0214 */
[----:B------:R-:W-:-:S07]  /*01d0*/  LEA R21, R3, R18, 0x2 ;  /* 0x0000001203157211 */ /* 0x000fce00078e10ff */
.L_x_1:
[----:B-1----:R-:W-:Y:S01]  /*01e0*/  MOV R0, R6 ;  /* 0x0000000600007202 */ /* 0x002fe20000000f00 */
[----:B------:R-:W-:Y:S01]  /*01f0*/  HFMA2 R22, -RZ, RZ, 0, 0 ;  /* 0x00000000ff167431 */ /* 0x000fe200000001ff */
[----:B------:R-:W-:Y:S02]  /*0200*/  VIMNMX.U32 R9, PT, PT, R2, R3, !PT ;  /* 0x0000000302097248 */ /* 0x000fe40007fe0000 */
[-C--:B------:R-:W-:Y:S02]  /*0210*/  ISETP.GE.U32.AND P0, PT, R7, R0.reuse, PT ;  /* 0x000000000700720c */ /* 0x080fe40003f06070 */
[-C--:B------:R-:W-:Y:S02]  /*0220*/  ISETP.GE.U32.AND P1, PT, R9, R0.reuse, PT ;  /* 0x000000000900720c */ /* 0x080fe40003f26070 */
[----:B------:R-:W-:Y:S02]  /*0230*/  ISETP.GE.OR P0, PT, R5, R0, P0 ;  /* 0x000000000500720c */ /* 0x000fe40000706670 */
[----:B------:R-:W-:-:S09]  /*0240*/  MOV R27, RZ ;  /* 0x000000ff001b7202 */ /* 0x000fd20000000f00 */
[----:B------:R-:W0:Y:S08]  /*0250*/  @!P1 LDC.64 R10, c[0x0][0x380] ;  /* 0x0000e000ff0a9b82 */ /* 0x000e300000000a00 */
[----:B------:R-:W1:Y:S01]  /*0260*/  @!P0 LDC.64 R8, c[0x0][0x388] ;  /* 0x0000e200ff088b82 */ /* 0x000e620000000a00 */
[----:B0-----:R-:W-:-:S05]  /*0270*/  @!P1 IMAD.WIDE.U32 R10, R4, 0x4, R10 ;  /* 0x00000004040a9825 */ /* 0x001fca00078e000a */
[----:B------:R-:W2:Y:S01]  /*0280*/  @!P1 LDG.E R22, desc[UR8][R10.64] ;  /* 0x000000080a169981 */ /* 0x000ea2000c1e1900 */
[----:B-1----:R-:W-:-:S05]  /*0290*/  @!P0 IMAD.WIDE.U32 R8, R17, 0x4, R8 ;  /* 0x0000000411088825 */ /* 0x002fca00078e0008 */
[----:B------:R-:W3:Y:S01]  /*02a0*/  @!P0 LDG.E R27, desc[UR8][R8.64] ;  /* 0x00000008081b8981 */ /* 0x000ee2000c1e1900 */
[----:B------:R-:W-:-:S05]  /*02b0*/  VIADD R19, R19, 0x1 ;  /* 0x0000000113137836 */ /* 0x000fca0000000000 */
[----:B------:R-:W-:Y:S02]  /*02c0*/  ISETP.NE.AND P0, PT, R19, RZ, PT ;  /* 0x000000ff1300720c */ /* 0x000fe40003f05270 */
[----:B------:R-:W-:Y:S02]  /*02d0*/  IADD3 R3, PT, PT, R3, 0x10, RZ ;  /* 0x0000001003037810 */ /* 0x000fe40007ffe0ff */
[----:B------:R-:W-:Y:S02]  /*02e0*/  IADD3 R7, PT, PT, R7, 0x10, RZ ;  /* 0x0000001007077810 */ /* 0x000fe40007ffe0ff */
[----:B------:R-:W-:Y:S02]  /*02f0*/  IADD3 R4, PT, PT, R4, 0x10, RZ ;  /* 0x0000001004047810 */ /* 0x000fe40007ffe0ff */
[----:B------:R-:W-:Y:S01]  /*0300*/  LEA R17, R0, R17, 0x4 ;  /* 0x0000001100117211 */ /* 0x000fe200078e20ff */
[----:B--2---:R-:W-:Y:S04]  /*0310*/  STS [R21], R22 ;  /* 0x0000001615007388 */ /* 0x004fe80000000800 */
[----:B---3--:R-:W-:Y:S01]  /*0320*/  STS [R16], R27 ;  /* 0x0000001b10007388 */ /* 0x008fe20000000800 */
[----:B------:R-:W-:Y:S06]  /*0330*/  BAR.SYNC.DEFER_BLOCKING 0x0 ;  /* 0x0000000000007b1d */ /* 0x000fec0000010000 */
[----:B------:R-:W-:Y:S04]  /*0340*/  LDS R26, [R20] ;  /* 0x00000000141a7984 */ /* 0x000fe80000000800 */
[----:B------:R-:W0:Y:S04]  /*0350*/  LDS.128 R12, [R18] ;  /* 0x00000000120c7984 */ /* 0x000e280000000c00 */
[----:B------:R-:W1:Y:S04]  /*0360*/  LDS R29, [R20+0x40] ;  /* 0x00004000141d7984 */ /* 0x000e680000000800 */
[----:B------:R-:W2:Y:S04]  /*0370*/  LDS R25, [R20+0x80] ;  /* 0x0000800014197984 */ /* 0x000ea80000000800 */
[----:B------:R-:W3:Y:S04]  /*0380*/  LDS R24, [R20+0xc0] ;  /* 0x0000c00014187984 */ /* 0x000ee80000000800 */
[----:B------:R-:W-:Y:S04]  /*0390*/  LDS.128 R8, [R18+0x10] ;  /* 0x0000100012087984 */ /* 0x000fe80000000c00 */
[----:B------:R-:W-:Y:S04]  /*03a0*/  LDS R22, [R20+0x140] ;  /* 0x0001400014167984 */ /* 0x000fe80000000800 */
[----:B------:R-:W-:Y:S01]  /*03b0*/  LDS R27, [R20+0x200] ;  /* 0x00020000141b7984 */ /* 0x000fe20000000800 */
[----:B0-----:R-:W-:-:S03]  /*03c0*/  FFMA R12, R12, R26, R23 ;  /* 0x0000001a0c0c7223 */ /* 0x001fc60000000017 */
[----:B------:R-:W0:Y:S01]  /*03d0*/  LDS R23, [R20+0x100] ;  /* 0x0001000014177984 */ /* 0x000e220000000800 */
[----:B-1----:R-:W-:-:S03]  /*03e0*/  FFMA R12, R29, R13, R12 ;  /* 0x0000000d1d0c7223 */ /* 0x002fc6000000000c */
[----:B------:R-:W-:Y:S01]  /*03f0*/  LDS R26, [R20+0x1c0] ;  /* 0x0001c000141a7984 */ /* 0x000fe20000000800 */
[----:B--2---:R-:W-:-:S03]  /*0400*/  FFMA R13, R25, R14, R12 ;  /* 0x0000000e190d7223 */ /* 0x004fc6000000000c */
[----:B------:R-:W1:Y:S01]  /*0410*/  LDS R25, [R20+0x180] ;  /* 0x0001800014197984 */ /* 0x000e620000000800 */
[----:B---3--:R-:W-:-:S03]  /*0420*/  FFMA R13, R24, R15, R13 ;  /* 0x0000000f180d7223 */ /* 0x008fc6000000000d */
[----:B------:R-:W-:Y:S01]  /*0430*/  LDS R24, [R20+0x240] ;  /* 0x0002400014187984 */ /* 0x000fe20000000800 */
[----:B0-----:R-:W-:-:S03]  /*0440*/  FFMA R23, R8, R23, R13 ;  /* 0x0000001708177223 */ /* 0x001fc6000000000d */
[----:B------:R-:W0:Y:S01]  /*0450*/  LDS.128 R12, [R18+0x20] ;  /* 0x00002000120c7984 */ /* 0x000e220000000c00 */
[----:B------:R-:W-:-:S03]  /*0460*/  FFMA R22, R22, R9, R23 ;  /* 0x0000000916167223 */ /* 0x000fc60000000017 */
[----:B------:R-:W2:Y:S01]  /*0470*/  LDS R23, [R20+0x280] ;  /* 0x0002800014177984 */ /* 0x000ea20000000800 */
[----:B-1----:R-:W-:-:S03]  /*0480*/  FFMA R25, R25, R10, R22 ;  /* 0x0000000a19197223 */ /* 0x002fc60000000016 */
[----:B------:R-:W1:Y:S01]  /*0490*/  LDS R22, [R20+0x2c0] ;  /* 0x0002c00014167984 */ /* 0x000e620000000800 */
[----:B------:R-:W-:-:S03]  /*04a0*/  FFMA R11, R26, R11, R25 ;  /* 0x0000000b1a0b7223 */ /* 0x000fc60000000019 */
[----:B------:R-:W-:Y:S01]  /*04b0*/  LDS R25, [R20+0x300] ;  /* 0x0003000014197984 */ /* 0x000fe20000000800 */
[----:B0-----:R-:W-:-:S03]  /*04c0*/  FFMA R27, R12, R27, R11 ;  /* 0x0000001b0c1b7223 */ /* 0x001fc6000000000b */
[----:B------:R-:W0:Y:S01]  /*04d0*/  LDS.128 R8, [R18+0x30] ;  /* 0x0000300012087984 */ /* 0x000e220000000c00 */
[----:B------:R-:W-:-:S03]  /*04e0*/  FFMA R24, R24, R13, R27 ;  /* 0x0000000d18187223 */ /* 0x000fc6000000001b */
[----:B------:R-:W3:Y:S04]  /*04f0*/  LDS R27, [R20+0x340] ;  /* 0x00034000141b7984 */ /* 0x000ee80000000800 */
[----:B------:R-:W4:Y:S04]  /*0500*/  LDS R13, [R20+0x380] ;  /* 0x00038000140d7984 */ /* 0x000f280000000800 */
[----:B------:R-:W5:Y:S01]  /*0510*/  LDS R12, [R20+0x3c0] ;  /* 0x0003c000140c7984 */ /* 0x000f620000000800 */
[----:B--2---:R-:W-:-:S04]  /*0520*/  FFMA R23, R23, R14, R24 ;  /* 0x0000000e17177223 */ /* 0x004fc80000000018 */
[----:B-1----:R-:W-:-:S04]  /*0530*/  FFMA R15, R22, R15, R23 ;  /* 0x0000000f160f7223 */ /* 0x002fc80000000017 */
[----:B0-----:R-:W-:-:S04]  /*0540*/  FFMA R8, R8, R25, R15 ;  /* 0x0000001908087223 */ /* 0x001fc8000000000f */
[----:B---3--:R-:W-:-:S04]  /*0550*/  FFMA R8, R27, R9, R8 ;  /* 0x000000091b087223 */ /* 0x008fc80000000008 */
[----:B----4-:R-:W-:-:S04]  /*0560*/  FFMA R13, R13, R10, R8 ;  /* 0x0000000a0d0d7223 */ /* 0x010fc80000000008 */
[----:B-----5:R-:W-:Y:S01]  /*0570*/  FFMA R23, R12, R11, R13 ;  /* 0x0000000b0c177223 */ /* 0x020fe2000000000d */
[----:B------:R-:W-:Y:S06]  /*0580*/  BAR.SYNC.DEFER_BLOCKING 0x0 ;  /* 0x0000000000007b1d */ /* 0x000fec0000010000 */
[----:B------:R-:W-:Y:S05]  /*0590*/  @P0 BRA `(.L_x_1) ;  /* 0xfffffffc00100947 */ /* 0x000fea000383ffff */
.L_x_0:
[----:B------:R-:W-:-:S04]  /*05a0*/  VIMNMX R3, PT, PT, R2, R5, !PT ;  /* 0x0000000502037248 */ /* 0x000fc80007fe0100 */
[----:B------:R-:W-:-:S13]  /*05b0*/  ISETP.GE.AND P0, PT, R3, R0, PT ;  /* 0x000000000300720c */ /* 0x000fda0003f06270 */
[----:B------:R-:W-:Y:S05]  /*05c0*/  @P0 EXIT ;  /* 0x000000000000094d */ /* 0x000fea0003800000 */
[----:B------:R-:W0:Y:S01]  /*05d0*/  LDC.64 R6, c[0x0][0x390] ;  /* 0x0000e400ff067b82 */ /* 0x000e220000000a00 */
[----:B------:R-:W-:-:S04]  /*05e0*/  IMAD R3, R2, R0, R5 ;  /* 0x0000000002037224 */ /* 0x000fc800078e0205 */
[----:B0-----:R-:W-:-:S05]  /*05f0*/  IMAD.WIDE R2, R3, 0x4, R6 ;  /* 0x0000000403027825 */ /* 0x001fca00078e0206 */
[----:B------:R-:W-:Y:S01]  /*0600*/  STG.E desc[UR8][R2.64], R23 ;  /* 0x0000001702007986 */ /* 0x000fe2000c101908 */
[----:B------:R-:W-:Y:S05]  /*0610*/  EXIT ;  /* 0x000000000000794d */ /* 0x000fea0003800000 */
.L_x_2:
[----:B------:R-:W-:-:S00]  /*0620*/  BRA `(.L_x_2) ;  /* 0xfffffffc00fc7947 */ /* 0x000fc0000383ffff */
[----:B------:R-:W-:-:S00]  /*0630*/  NOP ;  /* 0x0000000000007918 */ /* 0x000fc00000000000 */
        /* <DEDUP_REMOVED lines=12> */
.L_x_8:


//--------------------- .text._Z14matrixMultiplyPfS_S_i --------------------------
	.section	.text._Z14matrixMultiplyPfS_S_i,"ax",@progbits
	.align	128
        .global         _Z14matrixMultiplyPfS_S_i
        .type           _Z14matrixMultiplyPfS_S_i,@function
        .size           _Z14matrixMultiplyPfS_S_i,(.L_x_9 - _Z14matrixMultiplyPfS_S_i)
        .other          _Z14matrixMultiplyPfS_S_i,@"STO_CUDA_ENTRY STV_DEFAULT"
_Z14matrixMultiplyPfS_S_i:
.text._Z14matrixMultiplyPfS_S_i:
[----:B------:R-:W-:Y:S01]  /*0000*/  LDC R1, c[0x0][0x37c] ;  /* 0x0000df00ff017b82 */ /* 0x000fe20000000800 */
[----:B------:R-:W0:Y:S07]  /*0010*/  S2R R0, SR_TID.Y ;  /* 0x0000000000007919 */ /* 0x000e2e0000002200 */
[----:B------:R-:W0:Y:S01]  /*0020*/  S2UR UR4, SR_CTAID.Y ;  /* 0x00000000000479c3 */ /* 0x000e220000002600 */
[----:B------:R-:W1:Y:S01]  /*0030*/  LDCU UR20, c[0x0][0x398] ;  /* 0x00007300ff1477ac */ /* 0x000e620008000800 */
[----:B------:R-:W2:Y:S06]  /*0040*/  S2R R3, SR_TID.X ;  /* 0x0000000000037919 */ /* 0x000eac0000002100 */
[----:B------:R-:W0:Y:S08]  /*0050*/  LDC R13, c[0x0][0x364] ;  /* 0x0000d900ff0d7b82 */ /* 0x000e300000000800 */
[----:B------:R-:W2:Y:S08]  /*0060*/  S2UR UR5, SR_CTAID.X ;  /* 0x00000000000579c3 */ /* 0x000eb00000002500 */
[----:B------:R-:W2:Y:S01]  /*0070*/  LDC R2, c[0x0][0x360] ;  /* 0x0000d800ff027b82 */ /* 0x000ea20000000800 */
[----:B0-----:R-:W-:-:S02]  /*0080*/  IMAD R13, R13, UR4, R0 ;  /* 0x000000040d0d7c24 */ /* 0x001fc4000f8e0200 */
[----:B--2---:R-:W-:-:S05]  /*0090*/  IMAD R0, R2, UR5, R3 ;  /* 0x0000000502007c24 */ /* 0x004fca000f8e0203 */
[----:B------:R-:W-:-:S04]  /*00a0*/  VIMNMX R2, PT, PT, R13, R0, !PT ;  /* 0x000000000d027248 */ /* 0x000fc80007fe0100 */
[----:B-1----:R-:W-:-:S13]  /*00b0*/  ISETP.GE.AND P0, PT, R2, UR20, PT ;  /* 0x0000001402007c0c */ /* 0x002fda000bf06270 */
[----:B------:R-:W-:Y:S05]  /*00c0*/  @P0 EXIT ;  /* 0x000000000000094d */ /* 0x000fea0003800000 */
[----:B------:R-:W-:Y:S01]  /*00d0*/  UISETP.GE.U32.AND UP0, UPT, UR20, 0x8, UPT ;  /* 0x000000081400788c */ /* 0x000fe2000bf06070 */
[----:B------:R-:W-:Y:S02]  /*00e0*/  HFMA2 R12, -RZ, RZ, 0, 0 ;  /* 0x00000000ff0c7431 */ /* 0x000fe400000001ff */
[----:B------:R-:W-:Y:S01]  /*00f0*/  IMAD R13, R13, UR20, RZ ;  /* 0x000000140d0d7c24 */ /* 0x000fe2000f8e02ff */
[----:B------:R-:W-:Y:S01]  /*0100*/  UMOV UR4, URZ ;  /* 0x000000ff00047c82 */ /* 0x000fe20008000000 */
[----:B------:R-:W0:Y:S04]  /*0110*/  LDCU.64 UR18, c[0x0][0x358] ;  /* 0x00006b00ff1277ac */ /* 0x000e280008000a00 */
[----:B------:R-:W-:Y:S05]  /*0120*/  BRA.U !UP0, `(.L_x_3) ;  /* 0x0000000508047547 */ /* 0x000fea000b800000 */
[----:B------:R-:W1:Y:S01]  /*0130*/  LDCU.128 UR24, c[0x0][0x380] ;  /* 0x00007000ff1877ac */ /* 0x000e620008000c00 */
[----:B------:R-:W-:Y:S02]  /*0140*/  MOV R12, RZ ;  /* 0x000000ff000c7202 */ /* 0x000fe40000000f00 */
[----:B------:R-:W-:Y:S01]  /*0150*/  MOV R14, R0 ;  /* 0x00000000000e7202 */ /* 0x000fe20000000f00 */
[----:B------:R-:W-:-:S04]  /*0160*/  ULOP3.LUT UR4, UR20, 0x7ffffff8, URZ, 0xc0, !UPT ;  /* 0x7ffffff814047892 */ /* 0x000fc8000f8ec0ff */
[----:B------:R-:W-:Y:S01]  /*0170*/  UIADD3 UR5, UPT, UPT, -UR4, URZ, URZ ;  /* 0x000000ff04057290 */ /* 0x000fe2000fffe1ff */
[----:B-1----:R-:W-:Y:S01]  /*0180*/  MOV R2, UR24 ;  /* 0x0000001800027c02 */ /* 0x002fe20008000f00 */
[----:B------:R-:W-:Y:S01]  /*0190*/  UIMAD.WIDE UR6, UR20, 0x8, UR26 ;  /* 0x00000008140678a5 */ /* 0x000fe2000f8e021a */
[----:B------:R-:W-:Y:S01]  /*01a0*/  MOV R3, UR25 ;  /* 0x0000001900037c02 */ /* 0x000fe20008000f00 */
[----:B------:R-:W-:Y:S02]  /*01b0*/  UIMAD.WIDE UR8, UR20, 0xc, UR26 ;  /* 0x0000000c140878a5 */ /* 0x000fe4000f8e021a */
[----:B------:R-:W-:Y:S01]  /*01c0*/  UIMAD.WIDE UR10, UR20, 0x10, UR26 ;  /* 0x00000010140a78a5 */ /* 0x000fe2000f8e021a */
[----:B------:R-:W-:Y:S01]  /*01d0*/  IMAD.WIDE.U32 R2, R13, 0x4, R2 ;  /* 0x000000040d027825 */ /* 0x000fe200078e0002 */
[----:B------:R-:W-:Y:S02]  /*01e0*/  UIMAD.WIDE UR12, UR20, 0x14, UR26 ;  /* 0x00000014140c78a5 */ /* 0x000fe4000f8e021a */
[----:B------:R-:W-:Y:S01]  /*01f0*/  UIMAD.WIDE UR14, UR20, 0x18, UR26 ;  /* 0x00000018140e78a5 */ /* 0x000fe2000f8e021a */
[----:B------:R-:W-:Y:S01]  /*0200*/  IADD3 R2, P0, PT, R2, 0x10, RZ ;  /* 0x0000001002027810 */ /* 0x000fe20007f1e0ff */
[----:B------:R-:W-:-:S03]  /*0210*/  UIMAD.WIDE UR16, UR20, 0x1c, UR26 ;  /* 0x0000001c141078a5 */ /* 0x000fc6000f8e021a */
[----:B------:R-:W-:-:S09]  /*0220*/  IADD3.X R3, PT, PT, RZ, R3, RZ, P0, !PT ;  /* 0x00000003ff037210 */ /* 0x000fd200007fe4ff */
.L_x_4:
[----:B------:R-:W-:Y:S01]  /*0230*/  UIMAD.WIDE UR22, UR20, 0x4, UR26 ;  /* 0x00000004141678a5 */ /* 0x000fe2000f8e021a */
[----:B------:R-:W-:Y:S02]  /*0240*/  IMAD.MOV.U32 R23, RZ, RZ, 0x4 ;  /* 0x00000004ff177424 */ /* 0x000fe400078e00ff */
[----:B------:R-:W-:Y:S01]  /*0250*/  HFMA2 R11, -RZ, RZ, 0, 2.384185791015625e-07 ;  /* 0x00000004ff0b7431 */ /* 0x000fe200000001ff */
[----:B------:R-:W-:Y:S01]  /*0260*/  MOV R25, 0x4 ;  /* 0x0000000400197802 */ /* 0x000fe20000000f00 */
[----:B0-----:R-:W2:Y:S01]  /*0270*/  LDG.E R21, desc[UR18][R2.64+-0x10] ;  /* 0xfffff01202157981 */ /* 0x001ea2000c1e1900 */
[C---:B------:R-:W-:Y:S01]  /*0280*/  IMAD.WIDE R22, R14.reuse, R23, UR26 ;  /* 0x0000001a0e167e25 */ /* 0x040fe2000f8e0217 */
[----:B------:R-:W-:Y:S02]  /*0290*/  MOV R8, UR22 ;  /* 0x0000001600087c02 */ /* 0x000fe40008000f00 */
[----:B------:R-:W-:Y:S01]  /*02a0*/  MOV R9, UR23 ;  /* 0x0000001700097c02 */ /* 0x000fe20008000f00 */
[----:B------:R-:W3:Y:S02]  /*02b0*/  LDG.E R19, desc[UR18][R2.64+-0xc] ;  /* 0xfffff41202137981 */ /* 0x000ee4000c1e1900 */
[----:B------:R-:W-:-:S02]  /*02c0*/  IMAD.WIDE R8, R14, 0x4, R8 ;  /* 0x000000040e087825 */ /* 0x000fc400078e0208 */
[----:B------:R-:W2:Y:S01]  /*02d0*/  LDG.E R22, desc[UR18][R22.64] ;  /* 0x0000001216167981 */ /* 0x000ea2000c1e1900 */
[----:B------:R-:W-:Y:S01]  /*02e0*/  MOV R5, 0x4 ;  /* 0x0000000400057802 */ /* 0x000fe20000000f00 */
[C---:B------:R-:W-:Y:S02]  /*02f0*/  IMAD.WIDE R24, R14.reuse, R25, UR6 ;  /* 0x000000060e187e25 */ /* 0x040fe4000f8e0219 */
[----:B------:R0:W3:Y:S02]  /*0300*/  LDG.E R20, desc[UR18][R8.64] ;  /* 0x0000001208147981 */ /* 0x0000e4000c1e1900 */
[----:B------:R-:W-:Y:S02]  /*0310*/  IMAD.WIDE R10, R14, R11, UR8 ;  /* 0x000000080e0a7e25 */ /* 0x000fe4000f8e020b */
[----:B------:R-:W4:Y:S04]  /*0320*/  LDG.E R18, desc[UR18][R24.64] ;  /* 0x0000001218127981 */ /* 0x000f28000c1e1900 */
[----:B------:R-:W4:Y:S01]  /*0330*/  LDG.E R17, desc[UR18][R2.64+-0x8] ;  /* 0xfffff81202117981 */ /* 0x000f22000c1e1900 */
[----:B0-----:R-:W-:-:S02]  /*0340*/  HFMA2 R9, -RZ, RZ, 0, 2.384185791015625e-07 ;  /* 0x00000004ff097431 */ /* 0x001fc400000001ff */
[----:B------:R-:W-:Y:S01]  /*0350*/  IMAD.MOV.U32 R7, RZ, RZ, 0x4 ;  /* 0x00000004ff077424 */ /* 0x000fe200078e00ff */
[----:B------:R0:W5:Y:S01]  /*0360*/  LDG.E R16, desc[UR18][R10.64] ;  /* 0x000000120a107981 */ /* 0x000162000c1e1900 */
[----:B------:R-:W-:-:S03]  /*0370*/  IMAD.WIDE R4, R14, R5, UR10 ;  /* 0x0000000a0e047e25 */ /* 0x000fc6000f8e0205 */
[----:B------:R-:W5:Y:S01]  /*0380*/  LDG.E R15, desc[UR18][R2.64+-0x4] ;  /* 0xfffffc12020f7981 */ /* 0x000f62000c1e1900 */
[C---:B------:R-:W-:Y:S01]  /*0390*/  IMAD.WIDE R6, R14.reuse, R7, UR12 ;  /* 0x0000000c0e067e25 */ /* 0x040fe2000f8e0207 */
[----:B------:R-:W-:Y:S02]  /*03a0*/  MOV R27, 0x4 ;  /* 0x00000004001b7802 */ /* 0x000fe40000000f00 */
[----:B------:R1:W5:Y:S01]  /*03b0*/  LDG.E R4, desc[UR18][R4.64] ;  /* 0x0000001204047981 */ /* 0x000362000c1e1900 */
[----:B------:R-:W-:-:S03]  /*03c0*/  IMAD.WIDE R8, R14, R9, UR14 ;  /* 0x0000000e0e087e25 */ /* 0x000fc6000f8e0209 */
[----:B------:R-:W5:Y:S01]  /*03d0*/  LDG.E R23, desc[UR18][R2.64] ;  /* 0x0000001202177981 */ /* 0x000f62000c1e1900 */
[----:B0-----:R-:W-:-:S03]  /*03e0*/  IMAD.WIDE R10, R14, R27, UR16 ;  /* 0x000000100e0a7e25 */ /* 0x001fc6000f8e021b */
[----:B------:R-:W5:Y:S04]  /*03f0*/  LDG.E R7, desc[UR18][R6.64] ;  /* 0x0000001206077981 */ /* 0x000f68000c1e1900 */
[----:B------:R-:W5:Y:S04]  /*0400*/  LDG.E R24, desc[UR18][R2.64+0x4] ;  /* 0x0000041202187981 */ /* 0x000f68000c1e1900 */
[----:B------:R-:W5:Y:S04]  /*0410*/  LDG.E R8, desc[UR18][R8.64] ;  /* 0x0000001208087981 */ /* 0x000f68000c1e1900 */
[----:B------:R-:W5:Y:S04]  /*0420*/  LDG.E R25, desc[UR18][R2.64+0x8] ;  /* 0x0000081202197981 */ /* 0x000f68000c1e1900 */
[----:B------:R-:W5:Y:S04]  /*0430*/  LDG.E R10, desc[UR18][R10.64] ;  /* 0x000000120a0a7981 */ /* 0x000f68000c1e1900 */
[----:B------:R0:W5:Y:S01]  /*0440*/  LDG.E R27, desc[UR18][R2.64+0xc] ;  /* 0x00000c12021b7981 */ /* 0x000162000c1e1900 */
[----:B------:R-:W-:-:S04]  /*0450*/  UIADD3 UR5, UPT, UPT, UR5, 0x8, URZ ;  /* 0x0000000805057890 */ /* 0x000fc8000fffe0ff */
[----:B------:R-:W-:Y:S01]  /*0460*/  UISETP.NE.AND UP0, UPT, UR5, URZ, UPT ;  /* 0x000000ff0500728c */ /* 0x000fe2000bf05270 */
[----:B-1----:R-:W-:Y:S02]  /*0470*/  MOV R5, UR20 ;  /* 0x0000001400057c02 */ /* 0x002fe40008000f00 */
[----:B0-----:R-:W-:Y:S02]  /*0480*/  IADD3 R2, P0, PT, R2, 0x20, RZ ;  /* 0x0000002002027810 */ /* 0x001fe40007f1e0ff */
[----:B------:R-:W-:Y:S02]  /*0490*/  LEA R14, R5, R14, 0x3 ;  /* 0x0000000e050e7211 */ /* 0x000fe400078e18ff */
[----:B------:R-:W-:Y:S01]  /*04a0*/  IADD3.X R3, PT, PT, RZ, R3, RZ, P0, !PT ;  /* 0x00000003ff037210 */ /* 0x000fe200007fe4ff */
[----:B--2---:R-:W-:-:S04]  /*04b0*/  FFMA R22, R21, R22, R12 ;  /* 0x0000001615167223 */ /* 0x004fc8000000000c */
[----:B---3--:R-:W-:-:S04]  /*04c0*/  FFMA R20, R19, R20, R22 ;  /* 0x0000001413147223 */ /* 0x008fc80000000016 */
[----:B----4-:R-:W-:-:S04]  /*04d0*/  FFMA R18, R17, R18, R20 ;  /* 0x0000001211127223 */ /* 0x010fc80000000014 */
[----:B-----5:R-:W-:-:S04]  /*04e0*/  FFMA R16, R15, R16, R18 ;  /* 0x000000100f107223 */ /* 0x020fc80000000012 */
[----:B------:R-:W-:-:S04]  /*04f0*/  FFMA R23, R23, R4, R16 ;  /* 0x0000000417177223 */ /* 0x000fc80000000010 */
[----:B------:R-:W-:-:S04]  /*0500*/  FFMA R24, R24, R7, R23 ;  /* 0x0000000718187223 */ /* 0x000fc80000000017 */
[----:B------:R-:W-:-:S04]  /*0510*/  FFMA R8, R25, R8, R24 ;  /* 0x0000000819087223 */ /* 0x000fc80000000018 */
[----:B------:R-:W-:Y:S01]  /*0520*/  FFMA R12, R27, R10, R8 ;  /* 0x0000000a1b0c7223 */ /* 0x000fe20000000008 */
[----:B------:R-:W-:Y:S06]  /*0530*/  BRA.U UP0, `(.L_x_4) ;  /* 0xfffffffd003c7547 */ /* 0x000fec000b83ffff */
.L_x_3:
[----:B------:R-:W-:-:S04]  /*0540*/  ULOP3.LUT UR6, UR20, 0x7, URZ, 0xc0, !UPT ;  /* 0x0000000714067892 */ /* 0x000fc8000f8ec0ff */
[----:B------:R-:W-:-:S09]  /*0550*/  UISETP.NE.AND UP0, UPT, UR6, URZ, UPT ;  /* 0x000000ff0600728c */ /* 0x000fd2000bf05270 */
[----:B------:R-:W-:Y:S05]  /*0560*/  BRA.U !UP0, `(.L_x_5) ;  /* 0x0000000508387547 */ /* 0x000fea000b800000 */
[----:B------:R-:W-:Y:S02]  /*0570*/  UISETP.GE.U32.AND UP0, UPT, UR6, 0x4, UPT ;  /* 0x000000040600788c */ /* 0x000fe4000bf06070 */
[----:B------:R-:W-:-:S04]  /*0580*/  ULOP3.LUT UR5, UR20, 0x3, URZ, 0xc0, !UPT ;  /* 0x0000000314057892 */ /* 0x000fc8000f8ec0ff */
[----:B------:R-:W-:-:S03]  /*0590*/  UISETP.NE.AND UP1, UPT, UR5, URZ, UPT ;  /* 0x000000ff0500728c */ /* 0x000fc6000bf25270 */
[----:B------:R-:W-:Y:S08]  /*05a0*/  BRA.U !UP0, `(.L_x_6) ;  /* 0x00000001087c7547 */ /* 0x000ff0000b800000 */
[----:B------:R-:W1:Y:S01]  /*05b0*/  LDC.64 R6, c[0x0][0x388] ;  /* 0x0000e200ff067b82 */ /* 0x000e620000000a00 */
[----:B------:R-:W2:Y:S01]  /*05c0*/  LDCU.64 UR6, c[0x0][0x380] ;  /* 0x00007000ff0677ac */ /* 0x000ea20008000a00 */
[----:B------:R-:W-:Y:S01]  /*05d0*/  IMAD.U32 R9, RZ, RZ, UR4 ;  /* 0x00000004ff097e24 */ /* 0x000fe2000f8e00ff */
[C---:B------:R-:W-:Y:S02]  /*05e0*/  IADD3 R3, PT, PT, R13.reuse, UR4, RZ ;  /* 0x000000040d037c10 */ /* 0x040fe4000fffe0ff */
[----:B------:R-:W-:Y:S01]  /*05f0*/  IADD3 R10, P0, PT, R13, UR4, RZ ;  /* 0x000000040d0a7c10 */ /* 0x000fe2000ff1e0ff */
[----:B------:R-:W-:Y:S01]  /*0600*/  IMAD R9, R9, UR20, R0 ;  /* 0x0000001409097c24 */ /* 0x000fe2000f8e0200 */
[----:B------:R-:W-:Y:S01]  /*0610*/  MOV R11, UR20 ;  /* 0x00000014000b7c02 */ /* 0x000fe20008000f00 */
[----:B------:R-:W3:Y:S01]  /*0620*/  LDC.64 R4, c[0x0][0x380] ;  /* 0x0000e000ff047b82 */ /* 0x000ee20000000a00 */
[----:B------:R-:W-:Y:S01]  /*0630*/  MOV R15, UR20 ;  /* 0x00000014000f7c02 */ /* 0x000fe20008000f00 */
[----:B-1----:R-:W-:Y:S01]  /*0640*/  IMAD.WIDE R6, R9, 0x4, R6 ;  /* 0x0000000409067825 */ /* 0x002fe200078e0206 */
[----:B------:R-:W-:-:S05]  /*0650*/  MOV R9, UR20 ;  /* 0x0000001400097c02 */ /* 0x000fca0008000f00 */
[----:B------:R-:W-:Y:S02]  /*0660*/  IMAD.WIDE R8, R9, 0x4, R6 ;  /* 0x0000000409087825 */ /* 0x000fe400078e0206 */
[----:B0-----:R-:W4:Y:S02]  /*0670*/  LDG.E R6, desc[UR18][R6.64] ;  /* 0x0000001206067981 */ /* 0x001f24000c1e1900 */
[----:B---3--:R-:W-:Y:S01]  /*0680*/  IMAD.WIDE.U32 R4, R3, 0x4, R4 ;  /* 0x0000000403047825 */ /* 0x008fe200078e0004 */
[----:B------:R-:W-:Y:S01]  /*0690*/  IADD3.X R3, PT, PT, RZ, RZ, RZ, P0, !PT ;  /* 0x000000ffff037210 */ /* 0x000fe200007fe4ff */
[----:B------:R-:W3:Y:S01]  /*06a0*/  LDG.E R17, desc[UR18][R8.64] ;  /* 0x0000001208117981 */ /* 0x000ee2000c1e1900 */
[----:B--2---:R-:W-:-:S03]  /*06b0*/  LEA R2, P0, R10, UR6, 0x2 ;  /* 0x000000060a027c11 */ /* 0x004fc6000f8010ff */
[----:B------:R-:W4:Y:S01]  /*06c0*/  LDG.E R5, desc[UR18][R4.64] ;  /* 0x0000001204057981 */ /* 0x000f22000c1e1900 */
[----:B------:R-:W-:Y:S01]  /*06d0*/  LEA.HI.X R3, R10, UR7, R3, 0x2, P0 ;  /* 0x000000070a037c11 */ /* 0x000fe200080f1403 */
[----:B------:R-:W-:-:S04]  /*06e0*/  IMAD.WIDE R10, R11, 0x4, R8 ;  /* 0x000000040b0a7825 */ /* 0x000fc800078e0208 */
[----:B------:R-:W3:Y:S01]  /*06f0*/  LDG.E R16, desc[UR18][R2.64+0x4] ;  /* 0x0000041202107981 */ /* 0x000ee2000c1e1900 */
[----:B------:R-:W-:-:S03]  /*0700*/  IMAD.WIDE R14, R15, 0x4, R10 ;  /* 0x000000040f0e7825 */ /* 0x000fc600078e020a */
[----:B------:R-:W2:Y:S04]  /*0710*/  LDG.E R19, desc[UR18][R10.64] ;  /* 0x000000120a137981 */ /* 0x000ea8000c1e1900 */
[----:B------:R-:W2:Y:S04]  /*0720*/  LDG.E R18, desc[UR18][R2.64+0x8] ;  /* 0x0000081202127981 */ /* 0x000ea8000c1e1900 */
[----:B------:R-:W5:Y:S04]  /*0730*/  LDG.E R20, desc[UR18][R2.64+0xc] ;  /* 0x00000c1202147981 */ /* 0x000f68000c1e1900 */
[----:B------:R-:W5:Y:S01]  /*0740*/  LDG.E R14, desc[UR18][R14.64] ;  /* 0x000000120e0e7981 */ /* 0x000f62000c1e1900 */
[----:B------:R-:W-:Y:S01]  /*0750*/  UIADD3 UR4, UPT, UPT, UR4, 0x4, URZ ;  /* 0x0000000404047890 */ /* 0x000fe2000fffe0ff */
[----:B----4-:R-:W-:-:S04]  /*0760*/  FFMA R5, R5, R6, R12 ;  /* 0x0000000605057223 */ /* 0x010fc8000000000c */
[----:B---3--:R-:W-:-:S04]  /*0770*/  FFMA R5, R16, R17, R5 ;  /* 0x0000001110057223 */ /* 0x008fc80000000005 */
[----:B--2---:R-:W-:-:S04]  /*0780*/  FFMA R5, R18, R19, R5 ;  /* 0x0000001312057223 */ /* 0x004fc80000000005 */
[----:B-----5:R-:W-:-:S07]  /*0790*/  FFMA R12, R20, R14, R5 ;  /* 0x0000000e140c7223 */ /* 0x020fce0000000005 */
.L_x_6:
[----:B------:R-:W-:Y:S05]  /*07a0*/  BRA.U !UP1, `(.L_x_5) ;  /* 0x0000000109a87547 */ /* 0x000fea000b800000 */
[----:B------:R-:W-:Y:S01]  /*07b0*/  UISETP.NE.AND UP0, UPT, UR5, 0x1, UPT ;  /* 0x000000010500788c */ /* 0x000fe2000bf05270 */
[----:B------:R-:W-:Y:S01]  /*07c0*/  MOV R7, UR4 ;  /* 0x0000000400077c02 */ /* 0x000fe20008000f00 */
[----:B------:R-:W-:Y:S02]  /*07d0*/  ULOP3.LUT UR5, UR20, 0x1, URZ, 0xc0, !UPT ;  /* 0x0000000114057892 */ /* 0x000fe4000f8ec0ff */
[----:B------:R-:W-:Y:S02]  /*07e0*/  MOV R15, UR20 ;  /* 0x00000014000f7c02 */ /* 0x000fe40008000f00 */
[----:B------:R-:W-:Y:S01]  /*07f0*/  UISETP.NE.U32.AND UP1, UPT, UR5, 0x1, UPT ;  /* 0x000000010500788c */ /* 0x000fe2000bf25070 */
[----:B------:R-:W-:-:S04]  /*0800*/  PLOP3.LUT P1, PT, PT, PT, UP0, 0x80, 0x8 ;  /* 0x000000000008781c */ /* 0x000fc80003f2f008 */
[----:B------:R-:W1:Y:S01]  /*0810*/  @UP0 LDCU.128 UR8, c[0x0][0x380] ;  /* 0x00007000ff0807ac */ /* 0x000e620008000c00 */
[----:B------:R-:W-:Y:S01]  /*0820*/  PLOP3.LUT P0, PT, PT, PT, UP1, 0x80, 0x8 ;  /* 0x000000000008781c */ /* 0x000fe20003f0f018 */
[----:B------:R-:W2:Y:S04]  /*0830*/  @UP0 LDCU.64 UR6, c[0x0][0x380] ;  /* 0x00007000ff0607ac */ /* 0x000ea80008000a00 */
[----:B------:R-:W3:Y:S03]  /*0840*/  @!UP1 LDCU.128 UR12, c[0x0][0x380] ;  /* 0x00007000ff0c97ac */ /* 0x000ee60008000c00 */
[C---:B------:R-:W-:Y:S02]  /*0850*/  @P1 IADD3 R3, PT, PT, R13.reuse, UR4, RZ ;  /* 0x000000040d031c10 */ /* 0x040fe4000fffe0ff */
[----:B------:R-:W-:Y:S01]  /*0860*/  @P1 IADD3 R6, P2, PT, R13, UR4, RZ ;  /* 0x000000040d061c10 */ /* 0x000fe2000ff5e0ff */
[----:B------:R-:W-:Y:S01]  /*0870*/  @UP0 UIADD3 UR4, UPT, UPT, UR4, 0x2, URZ ;  /* 0x0000000204040890 */ /* 0x000fe2000fffe0ff */
[----:B-1----:R-:W-:Y:S01]  /*0880*/  MOV R11, UR9 ;  /* 0x00000009000b7c02 */ /* 0x002fe20008000f00 */
[----:B------:R-:W-:Y:S01]  /*0890*/  IMAD.U32 R10, RZ, RZ, UR8 ;  /* 0x00000008ff0a7e24 */ /* 0x000fe2000f8e00ff */
[----:B------:R-:W-:-:S02]  /*08a0*/  MOV R4, UR10 ;  /* 0x0000000a00047c02 */ /* 0x000fc40008000f00 */
[----:B------:R-:W-:Y:S01]  /*08b0*/  MOV R5, UR11 ;  /* 0x0000000b00057c02 */ /* 0x000fe20008000f00 */
[----:B------:R-:W-:-:S04]  /*08c0*/  @P1 IMAD.WIDE.U32 R10, R3, 0x4, R10 ;  /* 0x00000004030a1825 */ /* 0x000fc800078e000a */
[----:B------:R-:W-:Y:S01]  /*08d0*/  @P1 IMAD R3, R7, UR20, R0 ;  /* 0x0000001407031c24 */ /* 0x000fe2000f8e0200 */
[----:B------:R-:W-:Y:S01]  /*08e0*/  @P1 IADD3.X R7, PT, PT, RZ, RZ, RZ, P2, !PT ;  /* 0x000000ffff071210 */ /* 0x000fe200017fe4ff */
[----:B------:R-:W-:Y:S01]  /*08f0*/  IMAD.U32 R19, RZ, RZ, UR4 ;  /* 0x00000004ff137e24 */ /* 0x000fe2000f8e00ff */
[C---:B--2---:R-:W-:Y:S01]  /*0900*/  @P1 LEA R2, P2, R6.reuse, UR6, 0x2 ;  /* 0x0000000606021c11 */ /* 0x044fe2000f8410ff */
[----:B------:R-:W-:Y:S01]  /*0910*/  @P1 IMAD.WIDE R4, R3, 0x4, R4 ;  /* 0x0000000403041825 */ /* 0x000fe200078e0204 */
[----:B------:R-:W-:Y:S01]  /*0920*/  @!P0 IADD3 R17, PT, PT, R13, UR4, RZ ;  /* 0x000000040d118c10 */ /* 0x000fe2000fffe0ff */
[----:B0-----:R-:W2:Y:S01]  /*0930*/  @P1 LDG.E R11, desc[UR18][R10.64] ;  /* 0x000000120a0b1981 */ /* 0x001ea2000c1e1900 */
[----:B------:R-:W-:Y:S01]  /*0940*/  @P1 LEA.HI.X R3, R6, UR7, R7, 0x2, P2 ;  /* 0x0000000706031c11 */ /* 0x000fe200090f1407 */
[----:B------:R-:W-:Y:S01]  /*0950*/  @!P0 IMAD R19, R19, UR20, R0 ;  /* 0x0000001413138c24 */ /* 0x000fe2000f8e0200 */
[----:B---3--:R-:W-:Y:S01]  /*0960*/  MOV R6, UR12 ;  /* 0x0000000c00067c02 */ /* 0x008fe20008000f00 */
[----:B------:R-:W-:Y:S01]  /*0970*/  @P1 IMAD.WIDE R14, R15, 0x4, R4 ;  /* 0x000000040f0e1825 */ /* 0x000fe200078e0204 */
[----:B------:R-:W-:Y:S01]  /*0980*/  MOV R7, UR13 ;  /* 0x0000000d00077c02 */ /* 0x000fe20008000f00 */
[----:B------:R-:W2:Y:S01]  /*0990*/  @P1 LDG.E R4, desc[UR18][R4.64] ;  /* 0x0000001204041981 */ /* 0x000ea2000c1e1900 */
[----:B------:R-:W-:-:S02]  /*09a0*/  MOV R8, UR14 ;  /* 0x0000000e00087c02 */ /* 0x000fc40008000f00 */
[----:B------:R-:W-:Y:S01]  /*09b0*/  MOV R9, UR15 ;  /* 0x0000000f00097c02 */ /* 0x000fe20008000f00 */
[----:B------:R-:W-:Y:S01]  /*09c0*/  @!P0 IMAD.WIDE.U32 R6, R17, 0x4, R6 ;  /* 0x0000000411068825 */ /* 0x000fe200078e0006 */
[----:B------:R-:W3:Y:S03]  /*09d0*/  @P1 LDG.E R14, desc[UR18][R14.64] ;  /* 0x000000120e0e1981 */ /* 0x000ee6000c1e1900 */
[----:B------:R-:W-:Y:S01]  /*09e0*/  @!P0 IMAD.WIDE R8, R19, 0x4, R8 ;  /* 0x0000000413088825 */ /* 0x000fe200078e0208 */
[----:B------:R-:W3:Y:S04]  /*09f0*/  @P1 LDG.E R2, desc[UR18][R2.64+0x4] ;  /* 0x0000041202021981 */ /* 0x000ee8000c1e1900 */
[----:B------:R-:W4:Y:S04]  /*0a00*/  @!P0 LDG.E R7, desc[UR18][R6.64] ;  /* 0x0000001206078981 */ /* 0x000f28000c1e1900 */
[----:B------:R-:W4:Y:S01]  /*0a10*/  @!P0 LDG.E R8, desc[UR18][R8.64] ;  /* 0x0000001208088981 */ /* 0x000f22000c1e1900 */
[----:B--2---:R-:W-:-:S04]  /*0a20*/  @P1 FFMA R11, R11, R4, R12 ;  /* 0x000000040b0b1223 */ /* 0x004fc8000000000c */
[----:B---3--:R-:W-:-:S04]  /*0a30*/  @P1 FFMA R12, R2, R14, R11 ;  /* 0x0000000e020c1223 */ /* 0x008fc8000000000b */
[----:B----4-:R-:W-:-:S07]  /*0a40*/  @!P0 FFMA R12, R7, R8, R12 ;  /* 0x00000008070c8223 */ /* 0x010fce000000000c */
.L_x_5:
[----:B------:R-:W1:Y:S01]  /*0a50*/  LDC.64 R2, c[0x0][0x390] ;  /* 0x0000e400ff027b82 */ /* 0x000e620000000a00 */
[----:B------:R-:W-:-:S05]  /*0a60*/  IADD3 R13, PT, PT, R0, R13, RZ ;  /* 0x0000000d000d7210 */ /* 0x000fca0007ffe0ff */
[----:B-1----:R-:W-:-:S05]  /*0a70*/  IMAD.WIDE R2, R13, 0x4, R2 ;  /* 0x000000040d027825 */ /* 0x002fca00078e0202 */
[----:B0-----:R-:W-:Y:S01]  /*0a80*/  STG.E desc[UR18][R2.64], R12 ;  /* 0x0000000c02007986 */ /* 0x001fe2000c101912 */
[----:B------:R-:W-:Y:S05]  /*0a90*/  EXIT ;  /* 0x000000000000794d */ /* 0x000fea0003800000 */
.L_x_7:
        /* <DEDUP_REMOVED lines=14> */
.L_x_9:


//--------------------- .nv.shared._Z19matrixMultiplyTiledPfS_S_i --------------------------
	.section	.nv.shared._Z19matrixMultiplyTiledPfS_S_i,"aw",@nobits
	.sectionflags	@""
	.align	4
.nv.shared._Z19matrixMultiplyTiledPfS_S_i:
	.zero		3072


//--------------------- .nv.shared.reserved.0     --------------------------
	.section	.nv.shared.reserved.0,"aw",@nobits
	.weak		__nv_reservedSMEM_offset_0_alias
	.size		__nv_reservedSMEM_offset_0_alias, 0, 64
	.other		__nv_reservedSMEM_offset_0_alias,@"STO_CUDA_RESERVED_SHARED STV_DEFAULT"
__nv_reservedSMEM_offset_0_alias:
	.zero		0
	.zero		64


//--------------------- .nv.constant0._Z19matrixMultiplyTiledPfS_S_i --------------------------
	.section	.nv.constant0._Z19matrixMultiplyTiledPfS_S_i,"a",@progbits
	.sectionflags	@""
	.align	4
.nv.constant0._Z19matrixMultiplyTiledPfS_S_i:
	.zero		924


//--------------------- .nv.constant0._Z14matrixMultiplyPfS_S_i --------------------------
	.section	.nv.constant0._Z14matrixMultiplyPfS_S_i,"a",@progbits
	.sectionflags	@""
	.align	4
.nv.constant0._Z14matrixMultiplyPfS_S_i:
	.zero		924


//--------------------- SYMBOLS --------------------------

	.type		.nv.reservedSmem.offset0,@object
	.size		.nv.reservedSmem.offset0,0x4
	.type		.nv.reservedSmem.cap,@object
	.size		.nv.reservedSmem.cap,0x4
